//
// Generated by NVIDIA NVVM Compiler
//
// Compiler Build ID: CL-36424714
// Cuda compilation tools, release 13.0, V13.0.88
// Based on NVVM 20.0.0
//

.version 9.0
.target sm_100
.address_size 64

	// .globl	_Z2mmPdS_S_

.visible .entry _Z2mmPdS_S_(
	.param .u64 .ptr .align 1 _Z2mmPdS_S__param_0,
	.param .u64 .ptr .align 1 _Z2mmPdS_S__param_1,
	.param .u64 .ptr .align 1 _Z2mmPdS_S__param_2
)
{
	.reg .pred 	%p<2>;
	.reg .b32 	%r<51>;
	.reg .b64 	%rd<75>;
	.reg .b64 	%fd<100>;

	ld.param.u64 	%rd4, [_Z2mmPdS_S__param_0];
	ld.param.u64 	%rd5, [_Z2mmPdS_S__param_1];
	ld.param.u64 	%rd3, [_Z2mmPdS_S__param_2];
	cvta.to.global.u64 	%rd1, %rd5;
	cvta.to.global.u64 	%rd2, %rd4;
	mov.u32 	%r10, %ctaid.x;
	mov.u32 	%r11, %ctaid.y;
	mov.u32 	%r1, %tid.x;
	mov.u32 	%r12, %tid.y;
	shl.b32 	%r2, %r11, 15;
	or.b32  	%r3, %r2, 1023;
	shl.b32 	%r4, %r10, 5;
	shl.b32 	%r5, %r12, 10;
	mov.f64 	%fd99, 0d0000000000000000;
	mov.u32 	%r49, %r4;
	mov.u32 	%r50, %r2;
$L__BB0_1:
	add.s32 	%r13, %r50, %r5;
	add.s32 	%r14, %r49, %r1;
	mul.wide.u32 	%rd6, %r13, 8;
	add.s64 	%rd7, %rd2, %rd6;
	ld.global.f64 	%fd4, [%rd7];
	mul.wide.u32 	%rd8, %r14, 8;
	add.s64 	%rd9, %rd1, %rd8;
	ld.global.f64 	%fd5, [%rd9];
	fma.rn.f64 	%fd6, %fd4, %fd5, %fd99;
	ld.global.f64 	%fd7, [%rd7+8];
	add.s32 	%r15, %r14, 1024;
	mul.wide.u32 	%rd10, %r15, 8;
	add.s64 	%rd11, %rd1, %rd10;
	ld.global.f64 	%fd8, [%rd11];
	fma.rn.f64 	%fd9, %fd7, %fd8, %fd6;
	ld.global.f64 	%fd10, [%rd7+16];
	add.s32 	%r16, %r14, 2048;
	mul.wide.u32 	%rd12, %r16, 8;
	add.s64 	%rd13, %rd1, %rd12;
	ld.global.f64 	%fd11, [%rd13];
	fma.rn.f64 	%fd12, %fd10, %fd11, %fd9;
	ld.global.f64 	%fd13, [%rd7+24];
	add.s32 	%r17, %r14, 3072;
	mul.wide.u32 	%rd14, %r17, 8;
	add.s64 	%rd15, %rd1, %rd14;
	ld.global.f64 	%fd14, [%rd15];
	fma.rn.f64 	%fd15, %fd13, %fd14, %fd12;
	ld.global.f64 	%fd16, [%rd7+32];
	add.s32 	%r18, %r14, 4096;
	mul.wide.u32 	%rd16, %r18, 8;
	add.s64 	%rd17, %rd1, %rd16;
	ld.global.f64 	%fd17, [%rd17];
	fma.rn.f64 	%fd18, %fd16, %fd17, %fd15;
	ld.global.f64 	%fd19, [%rd7+40];
	add.s32 	%r19, %r14, 5120;
	mul.wide.u32 	%rd18, %r19, 8;
	add.s64 	%rd19, %rd1, %rd18;
	ld.global.f64 	%fd20, [%rd19];
	fma.rn.f64 	%fd21, %fd19, %fd20, %fd18;
	ld.global.f64 	%fd22, [%rd7+48];
	add.s32 	%r20, %r14, 6144;
	mul.wide.u32 	%rd20, %r20, 8;
	add.s64 	%rd21, %rd1, %rd20;
	ld.global.f64 	%fd23, [%rd21];
	fma.rn.f64 	%fd24, %fd22, %fd23, %fd21;
	ld.global.f64 	%fd25, [%rd7+56];
	add.s32 	%r21, %r14, 7168;
	mul.wide.u32 	%rd22, %r21, 8;
	add.s64 	%rd23, %rd1, %rd22;
	ld.global.f64 	%fd26, [%rd23];
	fma.rn.f64 	%fd27, %fd25, %fd26, %fd24;
	ld.global.f64 	%fd28, [%rd7+64];
	add.s32 	%r22, %r14, 8192;
	mul.wide.u32 	%rd24, %r22, 8;
	add.s64 	%rd25, %rd1, %rd24;
	ld.global.f64 	%fd29, [%rd25];
	fma.rn.f64 	%fd30, %fd28, %fd29, %fd27;
	ld.global.f64 	%fd31, [%rd7+72];
	add.s32 	%r23, %r14, 9216;
	mul.wide.u32 	%rd26, %r23, 8;
	add.s64 	%rd27, %rd1, %rd26;
	ld.global.f64 	%fd32, [%rd27];
	fma.rn.f64 	%fd33, %fd31, %fd32, %fd30;
	ld.global.f64 	%fd34, [%rd7+80];
	add.s32 	%r24, %r14, 10240;
	mul.wide.u32 	%rd28, %r24, 8;
	add.s64 	%rd29, %rd1, %rd28;
	ld.global.f64 	%fd35, [%rd29];
	fma.rn.f64 	%fd36, %fd34, %fd35, %fd33;
	ld.global.f64 	%fd37, [%rd7+88];
	add.s32 	%r25, %r14, 11264;
	mul.wide.u32 	%rd30, %r25, 8;
	add.s64 	%rd31, %rd1, %rd30;
	ld.global.f64 	%fd38, [%rd31];
	fma.rn.f64 	%fd39, %fd37, %fd38, %fd36;
	ld.global.f64 	%fd40, [%rd7+96];
	add.s32 	%r26, %r14, 12288;
	mul.wide.u32 	%rd32, %r26, 8;
	add.s64 	%rd33, %rd1, %rd32;
	ld.global.f64 	%fd41, [%rd33];
	fma.rn.f64 	%fd42, %fd40, %fd41, %fd39;
	ld.global.f64 	%fd43, [%rd7+104];
	add.s32 	%r27, %r14, 13312;
	mul.wide.u32 	%rd34, %r27, 8;
	add.s64 	%rd35, %rd1, %rd34;
	ld.global.f64 	%fd44, [%rd35];
	fma.rn.f64 	%fd45, %fd43, %fd44, %fd42;
	ld.global.f64 	%fd46, [%rd7+112];
	add.s32 	%r28, %r14, 14336;
	mul.wide.u32 	%rd36, %r28, 8;
	add.s64 	%rd37, %rd1, %rd36;
	ld.global.f64 	%fd47, [%rd37];
	fma.rn.f64 	%fd48, %fd46, %fd47, %fd45;
	ld.global.f64 	%fd49, [%rd7+120];
	add.s32 	%r29, %r14, 15360;
	mul.wide.u32 	%rd38, %r29, 8;
	add.s64 	%rd39, %rd1, %rd38;
	ld.global.f64 	%fd50, [%rd39];
	fma.rn.f64 	%fd51, %fd49, %fd50, %fd48;
	ld.global.f64 	%fd52, [%rd7+128];
	add.s32 	%r30, %r14, 16384;
	mul.wide.u32 	%rd40, %r30, 8;
	add.s64 	%rd41, %rd1, %rd40;
	ld.global.f64 	%fd53, [%rd41];
	fma.rn.f64 	%fd54, %fd52, %fd53, %fd51;
	ld.global.f64 	%fd55, [%rd7+136];
	add.s32 	%r31, %r14, 17408;
	mul.wide.u32 	%rd42, %r31, 8;
	add.s64 	%rd43, %rd1, %rd42;
	ld.global.f64 	%fd56, [%rd43];
	fma.rn.f64 	%fd57, %fd55, %fd56, %fd54;
	ld.global.f64 	%fd58, [%rd7+144];
	add.s32 	%r32, %r14, 18432;
	mul.wide.u32 	%rd44, %r32, 8;
	add.s64 	%rd45, %rd1, %rd44;
	ld.global.f64 	%fd59, [%rd45];
	fma.rn.f64 	%fd60, %fd58, %fd59, %fd57;
	ld.global.f64 	%fd61, [%rd7+152];
	add.s32 	%r33, %r14, 19456;
	mul.wide.u32 	%rd46, %r33, 8;
	add.s64 	%rd47, %rd1, %rd46;
	ld.global.f64 	%fd62, [%rd47];
	fma.rn.f64 	%fd63, %fd61, %fd62, %fd60;
	ld.global.f64 	%fd64, [%rd7+160];
	add.s32 	%r34, %r14, 20480;
	mul.wide.u32 	%rd48, %r34, 8;
	add.s64 	%rd49, %rd1, %rd48;
	ld.global.f64 	%fd65, [%rd49];
	fma.rn.f64 	%fd66, %fd64, %fd65, %fd63;
	ld.global.f64 	%fd67, [%rd7+168];
	add.s32 	%r35, %r14, 21504;
	mul.wide.u32 	%rd50, %r35, 8;
	add.s64 	%rd51, %rd1, %rd50;
	ld.global.f64 	%fd68, [%rd51];
	fma.rn.f64 	%fd69, %fd67, %fd68, %fd66;
	ld.global.f64 	%fd70, [%rd7+176];
	add.s32 	%r36, %r14, 22528;
	mul.wide.u32 	%rd52, %r36, 8;
	add.s64 	%rd53, %rd1, %rd52;
	ld.global.f64 	%fd71, [%rd53];
	fma.rn.f64 	%fd72, %fd70, %fd71, %fd69;
	ld.global.f64 	%fd73, [%rd7+184];
	add.s32 	%r37, %r14, 23552;
	mul.wide.u32 	%rd54, %r37, 8;
	add.s64 	%rd55, %rd1, %rd54;
	ld.global.f64 	%fd74, [%rd55];
	fma.rn.f64 	%fd75, %fd73, %fd74, %fd72;
	ld.global.f64 	%fd76, [%rd7+192];
	add.s32 	%r38, %r14, 24576;
	mul.wide.u32 	%rd56, %r38, 8;
	add.s64 	%rd57, %rd1, %rd56;
	ld.global.f64 	%fd77, [%rd57];
	fma.rn.f64 	%fd78, %fd76, %fd77, %fd75;
	ld.global.f64 	%fd79, [%rd7+200];
	add.s32 	%r39, %r14, 25600;
	mul.wide.u32 	%rd58, %r39, 8;
	add.s64 	%rd59, %rd1, %rd58;
	ld.global.f64 	%fd80, [%rd59];
	fma.rn.f64 	%fd81, %fd79, %fd80, %fd78;
	ld.global.f64 	%fd82, [%rd7+208];
	add.s32 	%r40, %r14, 26624;
	mul.wide.u32 	%rd60, %r40, 8;
	add.s64 	%rd61, %rd1, %rd60;
	ld.global.f64 	%fd83, [%rd61];
	fma.rn.f64 	%fd84, %fd82, %fd83, %fd81;
	ld.global.f64 	%fd85, [%rd7+216];
	add.s32 	%r41, %r14, 27648;
	mul.wide.u32 	%rd62, %r41, 8;
	add.s64 	%rd63, %rd1, %rd62;
	ld.global.f64 	%fd86, [%rd63];
	fma.rn.f64 	%fd87, %fd85, %fd86, %fd84;
	ld.global.f64 	%fd88, [%rd7+224];
	add.s32 	%r42, %r14, 28672;
	mul.wide.u32 	%rd64, %r42, 8;
	add.s64 	%rd65, %rd1, %rd64;
	ld.global.f64 	%fd89, [%rd65];
	fma.rn.f64 	%fd90, %fd88, %fd89, %fd87;
	ld.global.f64 	%fd91, [%rd7+232];
	add.s32 	%r43, %r14, 29696;
	mul.wide.u32 	%rd66, %r43, 8;
	add.s64 	%rd67, %rd1, %rd66;
	ld.global.f64 	%fd92, [%rd67];
	fma.rn.f64 	%fd93, %fd91, %fd92, %fd90;
	ld.global.f64 	%fd94, [%rd7+240];
	add.s32 	%r44, %r14, 30720;
	mul.wide.u32 	%rd68, %r44, 8;
	add.s64 	%rd69, %rd1, %rd68;
	ld.global.f64 	%fd95, [%rd69];
	fma.rn.f64 	%fd96, %fd94, %fd95, %fd93;
	ld.global.f64 	%fd97, [%rd7+248];
	add.s32 	%r45, %r14, 31744;
	mul.wide.u32 	%rd70, %r45, 8;
	add.s64 	%rd71, %rd1, %rd70;
	ld.global.f64 	%fd98, [%rd71];
	fma.rn.f64 	%fd99, %fd97, %fd98, %fd96;
	bar.sync 	0;
	add.s32 	%r50, %r50, 32;
	add.s32 	%r49, %r49, 32768;
	setp.le.u32 	%p1, %r50, %r3;
	@%p1 bra 	$L__BB0_1;
	cvta.to.global.u64 	%rd72, %rd3;
	add.s32 	%r46, %r4, %r1;
	add.s32 	%r47, %r46, %r2;
	add.s32 	%r48, %r47, %r5;
	mul.wide.u32 	%rd73, %r48, 8;
	add.s64 	%rd74, %rd72, %rd73;
	st.global.f64 	[%rd74], %fd99;
	ret;

}


// ===== COMPILED SASS (sm_100) =====

	.target	sm_100

	.elftype	@"ET_EXEC"


//--------------------- .note.nv.tkinfo           --------------------------
	.section	.note.nv.tkinfo,"",@"SHT_NOTE"
	.sectionflags	@"SHF_NOTE_NV_TKINFO"
	.tkinfo
        /*0018*/ 	.word	0x00000002
        /*0030*/ 	.string	""
        /*0030*/ 	.string	"ptxas"
        /*0030*/ 	.string	"Cuda compilation tools, release 13.0, V13.0.88"
        /*0030*/ 	.string	"Build cuda_13.0.r13.0/compiler.36424714_0"
        /*0030*/ 	.string	"-arch sm_100 -m 64 "



//--------------------- .note.nv.cuinfo           --------------------------
	.section	.note.nv.cuinfo,"",@"SHT_NOTE"
	.sectionflags	@"SHF_NOTE_NV_CUINFO"
        /*0018*/ 	.short	0x0002
        /*001a*/ 	.short	0x0064
        /*001c*/ 	.short	0x0082
	.zero		2


//--------------------- .nv.info                  --------------------------
	.section	.nv.info,"",@"SHT_CUDA_INFO"
	.align	4


	//----- nvinfo : EIATTR_REGCOUNT
	.align		4
        /*0000*/ 	.byte	0x04, 0x2f
        /*0002*/ 	.short	(.L_1 - .L_0)
	.align		4
.L_0:
        /*0004*/ 	.word	index@(_Z2mmPdS_S_)
        /*0008*/ 	.word	0x0000001e


	//----- nvinfo : EIATTR_FRAME_SIZE
	.align		4
.L_1:
        /*000c*/ 	.byte	0x04, 0x11
        /*000e*/ 	.short	(.L_3 - .L_2)
	.align		4
.L_2:
        /*0010*/ 	.word	index@(_Z2mmPdS_S_)
        /*0014*/ 	.word	0x00000000


	//----- nvinfo : EIATTR_MIN_STACK_SIZE
	.align		4
.L_3:
        /*0018*/ 	.byte	0x04, 0x12
        /*001a*/ 	.short	(.L_5 - .L_4)
	.align		4
.L_4:
        /*001c*/ 	.word	index@(_Z2mmPdS_S_)
        /*0020*/ 	.word	0x00000000
.L_5:


//--------------------- .nv.compat                --------------------------
	.section	.nv.compat,"",@"SHT_CUDA_COMPAT_INFO"
	.align	4
        /*0000*/ 	.byte	0x02, 0x09, 0x00, 0x00, 0x02, 0x02, 0x01, 0x00, 0x02, 0x05, 0x05, 0x00, 0x03, 0x07, 0x01, 0x01
        /*0010*/ 	.byte	0x02, 0x03, 0x00, 0x00, 0x02, 0x06, 0x01, 0x00, 0x04, 0x0b, 0x08, 0x00, 0x01, 0x00, 0x00, 0x00
        /*0020*/ 	.byte	0x00, 0x00, 0x00, 0x00


//--------------------- .nv.info._Z2mmPdS_S_      --------------------------
	.section	.nv.info._Z2mmPdS_S_,"",@"SHT_CUDA_INFO"
	.sectionflags	@""
	.align	4


	//----- nvinfo : EIATTR_CUDA_API_VERSION
	.align		4
        /*0000*/ 	.byte	0x04, 0x37
        /*0002*/ 	.short	(.L_7 - .L_6)
.L_6:
        /*0004*/ 	.word	0x00000082


	//----- nvinfo : EIATTR_KPARAM_INFO
	.align		4
.L_7:
        /*0008*/ 	.byte	0x04, 0x17
        /*000a*/ 	.short	(.L_9 - .L_8)
.L_8:
        /*000c*/ 	.word	0x00000000
        /*0010*/ 	.short	0x0002
        /*0012*/ 	.short	0x0010
        /*0014*/ 	.byte	0x00, 0xf5, 0x21, 0x00


	//----- nvinfo : EIATTR_KPARAM_INFO
	.align		4
.L_9:
        /*0018*/ 	.byte	0x04, 0x17
        /*001a*/ 	.short	(.L_11 - .L_10)
.L_10:
        /*001c*/ 	.word	0x00000000
        /*0020*/ 	.short	0x0001
        /*0022*/ 	.short	0x0008
        /*0024*/ 	.byte	0x00, 0xf5, 0x21, 0x00


	//----- nvinfo : EIATTR_KPARAM_INFO
	.align		4
.L_11:
        /*0028*/ 	.byte	0x04, 0x17
        /*002a*/ 	.short	(.L_13 - .L_12)
.L_12:
        /*002c*/ 	.word	0x00000000
        /*0030*/ 	.short	0x0000
        /*0032*/ 	.short	0x0000
        /*0034*/ 	.byte	0x00, 0xf5, 0x21, 0x00


	//----- nvinfo : EIATTR_SPARSE_MMA_MASK
	.align		4
.L_13:
        /*0038*/ 	.byte	0x03, 0x50
        /*003a*/ 	.short	0x0000


	//----- nvinfo : EIATTR_MAXREG_COUNT
	.align		4
        /*003c*/ 	.byte	0x03, 0x1b
        /*003e*/ 	.short	0x00ff


	//----- nvinfo : EIATTR_NUM_BARRIERS
	.align		4
        /*0040*/ 	.byte	0x02, 0x4c
        /*0042*/ 	.byte	0x01
	.zero		1


	//----- nvinfo : EIATTR_MERCURY_ISA_VERSION
	.align		4
        /*0044*/ 	.byte	0x03, 0x5f
        /*0046*/ 	.short	0x0101


	//----- nvinfo : EIATTR_VRC_CTA_INIT_COUNT
	.align		4
        /*0048*/ 	.byte	0x02, 0x4a
	.zero		1
	.zero		1


	//----- nvinfo : EIATTR_EXIT_INSTR_OFFSETS
	.align		4
        /*004c*/ 	.byte	0x04, 0x1c
        /*004e*/ 	.short	(.L_15 - .L_14)


	//   ....[0]....
.L_14:
        /*0050*/ 	.word	0x00000ba0


	//----- nvinfo : EIATTR_CBANK_PARAM_SIZE
	.align		4
.L_15:
        /*0054*/ 	.byte	0x03, 0x19
        /*0056*/ 	.short	0x0018


	//----- nvinfo : EIATTR_PARAM_CBANK
	.align		4
        /*0058*/ 	.byte	0x04, 0x0a
        /*005a*/ 	.short	(.L_17 - .L_16)
	.align		4
.L_16:
        /*005c*/ 	.word	index@(.nv.constant0._Z2mmPdS_S_)
        /*0060*/ 	.short	0x0380
        /*0062*/ 	.short	0x0018


	//----- nvinfo : EIATTR_SW_WAR
	.align		4
.L_17:
        /*0064*/ 	.byte	0x04, 0x36
        /*0066*/ 	.short	(.L_19 - .L_18)
.L_18:
        /*0068*/ 	.word	0x00000008
.L_19:


//--------------------- .nv.callgraph             --------------------------
	.section	.nv.callgraph,"",@"SHT_CUDA_CALLGRAPH"
	.align	4
	.sectionentsize	8
	.align		4
        /*0000*/ 	.word	0x00000000
	.align		4
        /*0004*/ 	.word	0xffffffff
	.align		4
        /*0008*/ 	.word	0x00000000
	.align		4
        /*000c*/ 	.word	0xfffffffe
	.align		4
        /*0010*/ 	.word	0x00000000
	.align		4
        /*0014*/ 	.word	0xfffffffd
	.align		4
        /*0018*/ 	.word	0x00000000
	.align		4
        /*001c*/ 	.word	0xfffffffc


//--------------------- .text._Z2mmPdS_S_         --------------------------
	.section	.text._Z2mmPdS_S_,"ax",@progbits
	.align	128
        .global         _Z2mmPdS_S_
        .type           _Z2mmPdS_S_,@function
        .size           _Z2mmPdS_S_,(.L_x_2 - _Z2mmPdS_S_)
        .other          _Z2mmPdS_S_,@"STO_CUDA_ENTRY STV_DEFAULT"
_Z2mmPdS_S_:
.text._Z2mmPdS_S_:
[----:B------:R-:W-:Y:S01]  /*0000*/  LDC R1, c[0x0][0x37c] ;  /* 0x0000df00ff017b82 */ /* 0x000fe20000000800 */
[----:B------:R-:W0:Y:S07]  /*0010*/  S2R R3, SR_CTAID.Y ;  /* 0x0000000000037919 */ /* 0x000e2e0000002600 */
[----:B------:R-:W1:Y:S01]  /*0020*/  S2UR UR4, SR_CTAID.X ;  /* 0x00000000000479c3 */ /* 0x000e620000002500 */
[----:B------:R-:W-:Y:S01]  /*0030*/  CS2R R16, SRZ ;  /* 0x0000000000107805 */ /* 0x000fe2000001ff00 */
[----:B------:R-:W2:Y:S01]  /*0040*/  LDCU.64 UR6, c[0x0][0x358] ;  /* 0x00006b00ff0677ac */ /* 0x000ea20008000a00 */
[----:B------:R-:W3:Y:S01]  /*0050*/  S2R R0, SR_TID.X ;  /* 0x0000000000007919 */ /* 0x000ee20000002100 */
[----:B------:R-:W4:Y:S01]  /*0060*/  S2R R2, SR_TID.Y ;  /* 0x0000000000027919 */ /* 0x000f220000002200 */
[----:B-1----:R-:W-:Y:S01]  /*0070*/  USHF.L.U32 UR4, UR4, 0x5, URZ ;  /* 0x0000000504047899 */ /* 0x002fe200080006ff */
[----:B0-----:R-:W-:-:S06]  /*0080*/  SHF.L.U32 R3, R3, 0xf, RZ ;  /* 0x0000000f03037819 */ /* 0x001fcc00000006ff */
[----:B------:R-:W-:Y:S01]  /*0090*/  UMOV UR5, UR4 ;  /* 0x0000000400057c82 */ /* 0x000fe20008000000 */
[----:B------:R-:W-:Y:S02]  /*00a0*/  IADD3 R4, PT, PT, R3, 0x3ff, RZ ;  /* 0x000003ff03047810 */ /* 0x000fe40007ffe0ff */
[----:B--2---:R-:W-:-:S07]  /*00b0*/  MOV R5, R3 ;  /* 0x0000000300057202 */ /* 0x004fce0000000f00 */
.L_x_0:
[----:B------:R-:W0:Y:S01]  /*00c0*/  LDC.64 R8, c[0x0][0x380] ;  /* 0x0000e000ff087b82 */ /* 0x000e220000000a00 */
[----:B----4-:R-:W-:Y:S02]  /*00d0*/  LEA R11, R2, R5, 0xa ;  /* 0x00000005020b7211 */ /* 0x010fe400078e50ff */
[----:B---3--:R-:W-:-:S05]  /*00e0*/  IADD3 R25, PT, PT, R0, UR5, RZ ;  /* 0x0000000500197c10 */ /* 0x008fca000fffe0ff */
[----:B------:R-:W1:Y:S01]  /*00f0*/  LDC.64 R6, c[0x0][0x388] ;  /* 0x0000e200ff067b82 */ /* 0x000e620000000a00 */
[----:B0-----:R-:W-:-:S05]  /*0100*/  IMAD.WIDE.U32 R8, R11, 0x8, R8 ;  /* 0x000000080b087825 */ /* 0x001fca00078e0008 */
[----:B------:R-:W2:Y:S01]  /*0110*/  LDG.E.64 R22, desc[UR6][R8.64] ;  /* 0x0000000608167981 */ /* 0x000ea2000c1e1b00 */
[C-C-:B-1----:R-:W-:Y:S01]  /*0120*/  IMAD.WIDE.U32 R10, R25.reuse, 0x8, R6.reuse ;  /* 0x00000008190a7825 */ /* 0x142fe200078e0006 */
[----:B------:R-:W-:Y:S02]  /*0130*/  IADD3 R21, PT, PT, R25, 0x400, RZ ;  /* 0x0000040019157810 */ /* 0x000fe40007ffe0ff */
[----:B------:R-:W3:Y:S04]  /*0140*/  LDG.E.64 R14, desc[UR6][R8.64+0x8] ;  /* 0x00000806080e7981 */ /* 0x000ee8000c1e1b00 */
[----:B------:R-:W2:Y:S01]  /*0150*/  LDG.E.64 R10, desc[UR6][R10.64] ;  /* 0x000000060a0a7981 */ /* 0x000ea2000c1e1b00 */
[----:B------:R-:W-:Y:S01]  /*0160*/  IMAD.WIDE.U32 R20, R21, 0x8, R6 ;  /* 0x0000000815147825 */ /* 0x000fe200078e0006 */
[----:B------:R-:W-:-:S02]  /*0170*/  IADD3 R19, PT, PT, R25, 0x800, RZ ;  /* 0x0000080019137810 */ /* 0x000fc40007ffe0ff */
[----:B------:R-:W-:Y:S01]  /*0180*/  IADD3 R27, PT, PT, R25, 0xc00, RZ ;  /* 0x00000c00191b7810 */ /* 0x000fe20007ffe0ff */
[----:B------:R-:W4:Y:S04]  /*0190*/  LDG.E.64 R12, desc[UR6][R8.64+0x10] ;  /* 0x00001006080c7981 */ /* 0x000f28000c1e1b00 */
[----:B------:R-:W3:Y:S01]  /*01a0*/  LDG.E.64 R20, desc[UR6][R20.64] ;  /* 0x0000000614147981 */ /* 0x000ee2000c1e1b00 */
[----:B------:R-:W-:-:S06]  /*01b0*/  IMAD.WIDE.U32 R18, R19, 0x8, R6 ;  /* 0x0000000813127825 */ /* 0x000fcc00078e0006 */
[----:B------:R-:W4:Y:S01]  /*01c0*/  LDG.E.64 R18, desc[UR6][R18.64] ;  /* 0x0000000612127981 */ /* 0x000f22000c1e1b00 */
[----:B--2---:R-:W-:Y:S01]  /*01d0*/  DFMA R22, R22, R10, R16 ;  /* 0x0000000a1616722b */ /* 0x004fe20000000010 */
[----:B------:R-:W-:Y:S02]  /*01e0*/  IMAD.WIDE.U32 R16, R27, 0x8, R6 ;  /* 0x000000081b107825 */ /* 0x000fe400078e0006 */
[----:B------:R-:W2:Y:S04]  /*01f0*/  LDG.E.64 R10, desc[UR6][R8.64+0x18] ;  /* 0x00001806080a7981 */ /* 0x000ea8000c1e1b00 */
[----:B------:R-:W2:Y:S01]  /*0200*/  LDG.E.64 R16, desc[UR6][R16.64] ;  /* 0x0000000610107981 */ /* 0x000ea2000c1e1b00 */
[----:B------:R-:W-:Y:S01]  /*0210*/  IADD3 R27, PT, PT, R25, 0x1000, RZ ;  /* 0x00001000191b7810 */ /* 0x000fe20007ffe0ff */
[----:B---3--:R-:W-:-:S02]  /*0220*/  DFMA R20, R14, R20, R22 ;  /* 0x000000140e14722b */ /* 0x008fc40000000016 */
[----:B------:R-:W3:Y:S02]  /*0230*/  LDG.E.64 R14, desc[UR6][R8.64+0x20] ;  /* 0x00002006080e7981 */ /* 0x000ee4000c1e1b00 */
[----:B------:R-:W-:Y:S01]  /*0240*/  IMAD.WIDE.U32 R22, R27, 0x8, R6 ;  /* 0x000000081b167825 */ /* 0x000fe200078e0006 */
[----:B------:R-:W-:-:S05]  /*0250*/  IADD3 R27, PT, PT, R25, 0x1400, RZ ;  /* 0x00001400191b7810 */ /* 0x000fca0007ffe0ff */
[----:B------:R-:W3:Y:S01]  /*0260*/  LDG.E.64 R22, desc[UR6][R22.64] ;  /* 0x0000000616167981 */ /* 0x000ee2000c1e1b00 */
[----:B----4-:R-:W-:Y:S01]  /*0270*/  DFMA R18, R12, R18, R20 ;  /* 0x000000120c12722b */ /* 0x010fe20000000014 */
[--C-:B------:R-:W-:Y:S01]  /*0280*/  IMAD.WIDE.U32 R20, R27, 0x8, R6.reuse ;  /* 0x000000081b147825 */ /* 0x100fe200078e0006 */
[----:B------:R-:W-:Y:S01]  /*0290*/  IADD3 R27, PT, PT, R25, 0x1800, RZ ;  /* 0x00001800191b7810 */ /* 0x000fe20007ffe0ff */
[----:B------:R-:W4:Y:S04]  /*02a0*/  LDG.E.64 R12, desc[UR6][R8.64+0x28] ;  /* 0x00002806080c7981 */ /* 0x000f28000c1e1b00 */
[----:B------:R-:W4:Y:S01]  /*02b0*/  LDG.E.64 R20, desc[UR6][R20.64] ;  /* 0x0000000614147981 */ /* 0x000f22000c1e1b00 */
[----:B--2---:R-:W-:Y:S01]  /*02c0*/  DFMA R16, R10, R16, R18 ;  /* 0x000000100a10722b */ /* 0x004fe20000000012 */
[----:B------:R-:W-:-:S02]  /*02d0*/  IMAD.WIDE.U32 R18, R27, 0x8, R6 ;  /* 0x000000081b127825 */ /* 0x000fc400078e0006 */
[----:B------:R-:W2:Y:S04]  /*02e0*/  LDG.E.64 R10, desc[UR6][R8.64+0x30] ;  /* 0x00003006080a7981 */ /* 0x000ea8000c1e1b00 */
[----:B------:R-:W2:Y:S01]  /*02f0*/  LDG.E.64 R18, desc[UR6][R18.64] ;  /* 0x0000000612127981 */ /* 0x000ea2000c1e1b00 */
[----:B------:R-:W-:Y:S01]  /*0300*/  VIADD R27, R25, 0x1c00 ;  /* 0x00001c00191b7836 */ /* 0x000fe20000000000 */
[----:B---3--:R-:W-:-:S03]  /*0310*/  DFMA R22, R14, R22, R16 ;  /* 0x000000160e16722b */ /* 0x008fc60000000010 */
[----:B------:R-:W-:Y:S01]  /*0320*/  IMAD.WIDE.U32 R16, R27, 0x8, R6 ;  /* 0x000000081b107825 */ /* 0x000fe200078e0006 */
[----:B------:R-:W3:Y:S01]  /*0330*/  LDG.E.64 R14, desc[UR6][R8.64+0x38] ;  /* 0x00003806080e7981 */ /* 0x000ee2000c1e1b00 */
[----:B------:R-:W-:-:S04]  /*0340*/  IADD3 R27, PT, PT, R25, 0x2000, RZ ;  /* 0x00002000191b7810 */ /* 0x000fc80007ffe0ff */
        /* <DEDUP_REMOVED lines=10> */
[----:B------:R-:W-:Y:S01]  /*03f0*/  IADD3 R27, PT, PT, R25, 0x2800, RZ ;  /* 0x00002800191b7810 */ /* 0x000fe20007ffe0ff */
[----:B---3--:R-:W-:-:S04]  /*0400*/  DFMA R16, R14, R16, R18 ;  /* 0x000000100e10722b */ /* 0x008fc80000000012 */
        /* <DEDUP_REMOVED lines=60> */
[--C-:B------:R-:W-:Y:S01]  /*07d0*/  IMAD.WIDE.U32 R18, R27, 0x8, R6.reuse ;  /* 0x000000081b127825 */ /* 0x100fe200078e0006 */
[----:B------:R-:W-:Y:S01]  /*07e0*/  IADD3 R27, PT, PT, R25, 0x5c00, RZ ;  /* 0x00005c00191b7810 */ /* 0x000fe20007ffe0ff */
[----:B------:R-:W3:Y:S04]  /*07f0*/  LDG.E.64 R16, desc[UR6][R8.64+0xb0] ;  /* 0x0000b00608107981 */ /* 0x000ee8000c1e1b00 */
        /* <DEDUP_REMOVED lines=25> */
[----:B---3--:R-:W-:Y:S01]  /*0990*/  DFMA R20, R20, R18, R22 ;  /* 0x000000121414722b */ /* 0x008fe20000000016 */
[C---:B------:R-:W-:Y:S02]  /*09a0*/  IADD3 R19, PT, PT, R25.reuse, 0x7000, RZ ;  /* 0x0000700019137810 */ /* 0x040fe40007ffe0ff */
[----:B------:R-:W-:-:S03]  /*09b0*/  IADD3 R23, PT, PT, R25, 0x7400, RZ ;  /* 0x0000740019177810 */ /* 0x000fc60007ffe0ff */
[--C-:B------:R-:W-:Y:S02]  /*09c0*/  IMAD.WIDE.U32 R18, R19, 0x8, R6.reuse ;  /* 0x0000000813127825 */ /* 0x100fe400078e0006 */
[----:B----4-:R-:W-:Y:S01]  /*09d0*/  DFMA R14, R14, R16, R20 ;  /* 0x000000100e0e722b */ /* 0x010fe20000000014 */
[----:B------:R-:W3:Y:S01]  /*09e0*/  LDG.E.64 R16, desc[UR6][R8.64+0xe0] ;  /* 0x0000e00608107981 */ /* 0x000ee2000c1e1b00 */
[----:B------:R-:W-:-:S03]  /*09f0*/  IMAD.WIDE.U32 R20, R23, 0x8, R6 ;  /* 0x0000000817147825 */ /* 0x000fc600078e0006 */
[----:B------:R-:W3:Y:S01]  /*0a00*/  LDG.E.64 R18, desc[UR6][R18.64] ;  /* 0x0000000612127981 */ /* 0x000ee2000c1e1b00 */
[----:B------:R-:W-:-:S03]  /*0a10*/  IADD3 R27, PT, PT, R25, 0x7800, RZ ;  /* 0x00007800191b7810 */ /* 0x000fc60007ffe0ff */
[----:B------:R-:W4:Y:S04]  /*0a20*/  LDG.E.64 R20, desc[UR6][R20.64] ;  /* 0x0000000614147981 */ /* 0x000f28000c1e1b00 */
[----:B------:R-:W4:Y:S01]  /*0a30*/  LDG.E.64 R22, desc[UR6][R8.64+0xe8] ;  /* 0x0000e80608167981 */ /* 0x000f22000c1e1b00 */
[----:B------:R-:W-:Y:S01]  /*0a40*/  IADD3 R25, PT, PT, R25, 0x7c00, RZ ;  /* 0x00007c0019197810 */ /* 0x000fe20007ffe0ff */
[----:B--2---:R-:W-:Y:S01]  /*0a50*/  DFMA R10, R10, R12, R14 ;  /* 0x0000000c0a0a722b */ /* 0x004fe2000000000e */
[--C-:B------:R-:W-:Y:S01]  /*0a60*/  IMAD.WIDE.U32 R12, R27, 0x8, R6.reuse ;  /* 0x000000081b0c7825 */ /* 0x100fe200078e0006 */
[----:B------:R-:W2:Y:S03]  /*0a70*/  LDG.E.64 R14, desc[UR6][R8.64+0xf0] ;  /* 0x0000f006080e7981 */ /* 0x000ea6000c1e1b00 */
[----:B------:R-:W-:-:S02]  /*0a80*/  IMAD.WIDE.U32 R6, R25, 0x8, R6 ;  /* 0x0000000819067825 */ /* 0x000fc400078e0006 */
[----:B------:R-:W2:Y:S04]  /*0a90*/  LDG.E.64 R12, desc[UR6][R12.64] ;  /* 0x000000060c0c7981 */ /* 0x000ea8000c1e1b00 */
[----:B------:R-:W5:Y:S04]  /*0aa0*/  LDG.E.64 R24, desc[UR6][R8.64+0xf8] ;  /* 0x0000f80608187981 */ /* 0x000f68000c1e1b00 */
[----:B------:R-:W5:Y:S01]  /*0ab0*/  LDG.E.64 R6, desc[UR6][R6.64] ;  /* 0x0000000606067981 */ /* 0x000f62000c1e1b00 */
[----:B---3--:R-:W-:Y:S01]  /*0ac0*/  DFMA R10, R16, R18, R10 ;  /* 0x00000012100a722b */ /* 0x008fe2000000000a */
[----:B------:R-:W-:Y:S01]  /*0ad0*/  IADD3 R5, PT, PT, R5, 0x20, RZ ;  /* 0x0000002005057810 */ /* 0x000fe20007ffe0ff */
[----:B------:R-:W-:Y:S03]  /*0ae0*/  BAR.SYNC.DEFER_BLOCKING 0x0 ;  /* 0x0000000000007b1d */ /* 0x000fe60000010000 */
[----:B------:R-:W-:-:S03]  /*0af0*/  ISETP.GT.U32.AND P0, PT, R5, R4, PT ;  /* 0x000000040500720c */ /* 0x000fc60003f04070 */
[----:B----4-:R-:W-:Y:S01]  /*0b00*/  DFMA R10, R22, R20, R10 ;  /* 0x00000014160a722b */ /* 0x010fe2000000000a */
[----:B------:R-:W-:-:S07]  /*0b10*/  UIADD3 UR5, UPT, UPT, UR5, 0x8000, URZ ;  /* 0x0000800005057890 */ /* 0x000fce000fffe0ff */
[----:B--2---:R-:W-:-:S08]  /*0b20*/  DFMA R10, R14, R12, R10 ;  /* 0x0000000c0e0a722b */ /* 0x004fd0000000000a */
[----:B-----5:R-:W-:Y:S01]  /*0b30*/  DFMA R16, R24, R6, R10 ;  /* 0x000000061810722b */ /* 0x020fe2000000000a */
[----:B------:R-:W-:Y:S10]  /*0b40*/  @!P0 BRA `(.L_x_0) ;  /* 0xfffffff4005c8947 */ /* 0x000ff4000383ffff */
[----:B------:R-:W0:Y:S01]  /*0b50*/  LDC.64 R4, c[0x0][0x390] ;  /* 0x0000e400ff047b82 */ /* 0x000e220000000a00 */
[----:B------:R-:W-:-:S04]  /*0b60*/  IADD3 R3, PT, PT, R3, UR4, R0 ;  /* 0x0000000403037c10 */ /* 0x000fc8000fffe000 */
[----:B------:R-:W-:-:S05]  /*0b70*/  LEA R3, R2, R3, 0xa ;  /* 0x0000000302037211 */ /* 0x000fca00078e50ff */
[----:B0-----:R-:W-:-:S05]  /*0b80*/  IMAD.WIDE.U32 R2, R3, 0x8, R4 ;  /* 0x0000000803027825 */ /* 0x001fca00078e0004 */
[----:B------:R-:W-:Y:S01]  /*0b90*/  STG.E.64 desc[UR6][R2.64], R16 ;  /* 0x0000001002007986 */ /* 0x000fe2000c101b06 */
[----:B------:R-:W-:Y:S05]  /*0ba0*/  EXIT ;  /* 0x000000000000794d */ /* 0x000fea0003800000 */
.L_x_1:
[----:B------:R-:W-:-:S00]  /*0bb0*/  BRA `(.L_x_1) ;  /* 0xfffffffc00fc7947 */ /* 0x000fc0000383ffff */
[----:B------:R-:W-:-:S00]  /*0bc0*/  NOP ;  /* 0x0000000000007918 */ /* 0x000fc00000000000 */
        /* <DEDUP_REMOVED lines=11> */
.L_x_2:


//--------------------- .nv.shared.reserved.0     --------------------------
	.section	.nv.shared.reserved.0,"aw",@nobits
	.weak		__nv_reservedSMEM_offset_0_alias
	.size		__nv_reservedSMEM_offset_0_alias, 0, 64
	.other		__nv_reservedSMEM_offset_0_alias,@"STO_CUDA_RESERVED_SHARED STV_DEFAULT"
__nv_reservedSMEM_offset_0_alias:
	.zero		0
	.zero		64


//--------------------- .nv.constant0._Z2mmPdS_S_ --------------------------
	.section	.nv.constant0._Z2mmPdS_S_,"a",@progbits
	.sectionflags	@""
	.align	4
.nv.constant0._Z2mmPdS_S_:
	.zero		920


//--------------------- SYMBOLS --------------------------

	.type		.nv.reservedSmem.offset0,@object
	.size		.nv.reservedSmem.offset0,0x4
